//
// Generated by NVIDIA NVVM Compiler
//
// Compiler Build ID: CL-36424714
// Cuda compilation tools, release 13.0, V13.0.88
// Based on NVVM 20.0.0
//

.version 9.0
.target sm_100
.address_size 64

	// .globl	_Z19addElementsToBucketPiS_S_S_S_

.visible .entry _Z19addElementsToBucketPiS_S_S_S_(
	.param .u64 .ptr .align 1 _Z19addElementsToBucketPiS_S_S_S__param_0,
	.param .u64 .ptr .align 1 _Z19addElementsToBucketPiS_S_S_S__param_1,
	.param .u64 .ptr .align 1 _Z19addElementsToBucketPiS_S_S_S__param_2,
	.param .u64 .ptr .align 1 _Z19addElementsToBucketPiS_S_S_S__param_3,
	.param .u64 .ptr .align 1 _Z19addElementsToBucketPiS_S_S_S__param_4
)
{
	.reg .pred 	%p<4>;
	.reg .b32 	%r<18>;
	.reg .b64 	%rd<19>;

	ld.param.u64 	%rd4, [_Z19addElementsToBucketPiS_S_S_S__param_0];
	ld.param.u64 	%rd5, [_Z19addElementsToBucketPiS_S_S_S__param_1];
	ld.param.u64 	%rd6, [_Z19addElementsToBucketPiS_S_S_S__param_2];
	ld.param.u64 	%rd8, [_Z19addElementsToBucketPiS_S_S_S__param_3];
	cvta.to.global.u64 	%rd9, %rd8;
	ld.global.u32 	%r15, [%rd9];
	setp.lt.s32 	%p1, %r15, 2;
	mov.b64 	%rd18, 0;
	@%p1 bra 	$L__BB0_4;
	mov.u32 	%r10, %tid.x;
	cvta.to.global.u64 	%rd10, %rd4;
	mul.wide.u32 	%rd11, %r10, 4;
	add.s64 	%rd12, %rd10, %rd11;
	ld.global.u32 	%r2, [%rd12];
	cvta.to.global.u64 	%rd1, %rd5;
	mov.b32 	%r16, 0;
	mov.u32 	%r17, %r15;
$L__BB0_2:
	shr.u32 	%r11, %r15, 1;
	add.s32 	%r12, %r11, %r16;
	mul.wide.u32 	%rd13, %r12, 4;
	add.s64 	%rd14, %rd1, %rd13;
	ld.global.u32 	%r13, [%rd14];
	setp.gt.s32 	%p2, %r13, %r2;
	selp.b32 	%r17, %r12, %r17, %p2;
	selp.b32 	%r16, %r16, %r12, %p2;
	sub.s32 	%r15, %r17, %r16;
	setp.gt.s32 	%p3, %r15, 1;
	@%p3 bra 	$L__BB0_2;
	cvt.u64.u32 	%rd18, %r16;
$L__BB0_4:
	cvta.to.global.u64 	%rd15, %rd6;
	shl.b64 	%rd16, %rd18, 2;
	add.s64 	%rd17, %rd15, %rd16;
	atom.global.add.u32 	%r14, [%rd17], 1;
	ret;

}
	// .globl	_Z14filterElementsPiS_S_S_S_
.visible .entry _Z14filterElementsPiS_S_S_S_(
	.param .u64 .ptr .align 1 _Z14filterElementsPiS_S_S_S__param_0,
	.param .u64 .ptr .align 1 _Z14filterElementsPiS_S_S_S__param_1,
	.param .u64 .ptr .align 1 _Z14filterElementsPiS_S_S_S__param_2,
	.param .u64 .ptr .align 1 _Z14filterElementsPiS_S_S_S__param_3,
	.param .u64 .ptr .align 1 _Z14filterElementsPiS_S_S_S__param_4
)
{
	.reg .pred 	%p<3>;
	.reg .b32 	%r<7>;
	.reg .b64 	%rd<15>;

	ld.param.u64 	%rd5, [_Z14filterElementsPiS_S_S_S__param_0];
	ld.param.u64 	%rd6, [_Z14filterElementsPiS_S_S_S__param_1];
	ld.param.u64 	%rd2, [_Z14filterElementsPiS_S_S_S__param_2];
	ld.param.u64 	%rd3, [_Z14filterElementsPiS_S_S_S__param_3];
	ld.param.u64 	%rd4, [_Z14filterElementsPiS_S_S_S__param_4];
	cvta.to.global.u64 	%rd7, %rd6;
	cvta.to.global.u64 	%rd8, %rd5;
	mov.u32 	%r2, %tid.x;
	mul.wide.u32 	%rd9, %r2, 4;
	add.s64 	%rd1, %rd8, %rd9;
	ld.global.u32 	%r1, [%rd1];
	ld.global.u32 	%r3, [%rd7];
	setp.lt.s32 	%p1, %r1, %r3;
	@%p1 bra 	$L__BB1_3;
	cvta.to.global.u64 	%rd10, %rd2;
	ld.global.u32 	%r4, [%rd10];
	setp.ge.s32 	%p2, %r1, %r4;
	@%p2 bra 	$L__BB1_3;
	cvta.to.global.u64 	%rd11, %rd4;
	atom.global.add.u32 	%r5, [%rd11], 1;
	ld.global.u32 	%r6, [%rd1];
	cvta.to.global.u64 	%rd12, %rd3;
	mul.wide.s32 	%rd13, %r5, 4;
	add.s64 	%rd14, %rd12, %rd13;
	st.global.u32 	[%rd14], %r6;
$L__BB1_3:
	ret;

}


// ===== COMPILED SASS (sm_100) =====

	.target	sm_100

	.elftype	@"ET_EXEC"


//--------------------- .note.nv.tkinfo           --------------------------
	.section	.note.nv.tkinfo,"",@"SHT_NOTE"
	.sectionflags	@"SHF_NOTE_NV_TKINFO"
	.tkinfo
        /*0018*/ 	.word	0x00000002
        /*0030*/ 	.string	""
        /*0030*/ 	.string	"ptxas"
        /*0030*/ 	.string	"Cuda compilation tools, release 13.0, V13.0.88"
        /*0030*/ 	.string	"Build cuda_13.0.r13.0/compiler.36424714_0"
        /*0030*/ 	.string	"-arch sm_100 -m 64 "



//--------------------- .note.nv.cuinfo           --------------------------
	.section	.note.nv.cuinfo,"",@"SHT_NOTE"
	.sectionflags	@"SHF_NOTE_NV_CUINFO"
        /*0018*/ 	.short	0x0002
        /*001a*/ 	.short	0x0064
        /*001c*/ 	.short	0x0082
	.zero		2


//--------------------- .nv.info                  --------------------------
	.section	.nv.info,"",@"SHT_CUDA_INFO"
	.align	4


	//----- nvinfo : EIATTR_REGCOUNT
	.align		4
        /*0000*/ 	.byte	0x04, 0x2f
        /*0002*/ 	.short	(.L_1 - .L_0)
	.align		4
.L_0:
        /*0004*/ 	.word	index@(_Z19addElementsToBucketPiS_S_S_S_)
        /*0008*/ 	.word	0x0000000c


	//----- nvinfo : EIATTR_FRAME_SIZE
	.align		4
.L_1:
        /*000c*/ 	.byte	0x04, 0x11
        /*000e*/ 	.short	(.L_3 - .L_2)
	.align		4
.L_2:
        /*0010*/ 	.word	index@(_Z19addElementsToBucketPiS_S_S_S_)
        /*0014*/ 	.word	0x00000000


	//----- nvinfo : EIATTR_REGCOUNT
	.align		4
.L_3:
        /*0018*/ 	.byte	0x04, 0x2f
        /*001a*/ 	.short	(.L_5 - .L_4)
	.align		4
.L_4:
        /*001c*/ 	.word	index@(_Z14filterElementsPiS_S_S_S_)
        /*0020*/ 	.word	0x0000000e


	//----- nvinfo : EIATTR_FRAME_SIZE
	.align		4
.L_5:
        /*0024*/ 	.byte	0x04, 0x11
        /*0026*/ 	.short	(.L_7 - .L_6)
	.align		4
.L_6:
        /*0028*/ 	.word	index@(_Z14filterElementsPiS_S_S_S_)
        /*002c*/ 	.word	0x00000000


	//----- nvinfo : EIATTR_MIN_STACK_SIZE
	.align		4
.L_7:
        /*0030*/ 	.byte	0x04, 0x12
        /*0032*/ 	.short	(.L_9 - .L_8)
	.align		4
.L_8:
        /*0034*/ 	.word	index@(_Z14filterElementsPiS_S_S_S_)
        /*0038*/ 	.word	0x00000000


	//----- nvinfo : EIATTR_MIN_STACK_SIZE
	.align		4
.L_9:
        /*003c*/ 	.byte	0x04, 0x12
        /*003e*/ 	.short	(.L_11 - .L_10)
	.align		4
.L_10:
        /*0040*/ 	.word	index@(_Z19addElementsToBucketPiS_S_S_S_)
        /*0044*/ 	.word	0x00000000
.L_11:


//--------------------- .nv.compat                --------------------------
	.section	.nv.compat,"",@"SHT_CUDA_COMPAT_INFO"
	.align	4
        /*0000*/ 	.byte	0x02, 0x09, 0x00, 0x00, 0x02, 0x02, 0x01, 0x00, 0x02, 0x05, 0x05, 0x00, 0x03, 0x07, 0x01, 0x01
        /*0010*/ 	.byte	0x02, 0x03, 0x00, 0x00, 0x02, 0x06, 0x01, 0x00, 0x04, 0x0b, 0x08, 0x00, 0x09, 0x00, 0x00, 0x00
        /*0020*/ 	.byte	0x00, 0x00, 0x00, 0x00


//--------------------- .nv.info._Z14filterElementsPiS_S_S_S_ --------------------------
	.section	.nv.info._Z14filterElementsPiS_S_S_S_,"",@"SHT_CUDA_INFO"
	.sectionflags	@""
	.align	4


	//----- nvinfo : EIATTR_CUDA_API_VERSION
	.align		4
        /*0000*/ 	.byte	0x04, 0x37
        /*0002*/ 	.short	(.L_13 - .L_12)
.L_12:
        /*0004*/ 	.word	0x00000082


	//----- nvinfo : EIATTR_KPARAM_INFO
	.align		4
.L_13:
        /*0008*/ 	.byte	0x04, 0x17
        /*000a*/ 	.short	(.L_15 - .L_14)
.L_14:
        /*000c*/ 	.word	0x00000000
        /*0010*/ 	.short	0x0004
        /*0012*/ 	.short	0x0020
        /*0014*/ 	.byte	0x00, 0xf5, 0x21, 0x00


	//----- nvinfo : EIATTR_KPARAM_INFO
	.align		4
.L_15:
        /*0018*/ 	.byte	0x04, 0x17
        /*001a*/ 	.short	(.L_17 - .L_16)
.L_16:
        /*001c*/ 	.word	0x00000000
        /*0020*/ 	.short	0x0003
        /*0022*/ 	.short	0x0018
        /*0024*/ 	.byte	0x00, 0xf5, 0x21, 0x00


	//----- nvinfo : EIATTR_KPARAM_INFO
	.align		4
.L_17:
        /*0028*/ 	.byte	0x04, 0x17
        /*002a*/ 	.short	(.L_19 - .L_18)
.L_18:
        /*002c*/ 	.word	0x00000000
        /*0030*/ 	.short	0x0002
        /*0032*/ 	.short	0x0010
        /*0034*/ 	.byte	0x00, 0xf5, 0x21, 0x00


	//----- nvinfo : EIATTR_KPARAM_INFO
	.align		4
.L_19:
        /*0038*/ 	.byte	0x04, 0x17
        /*003a*/ 	.short	(.L_21 - .L_20)
.L_20:
        /*003c*/ 	.word	0x00000000
        /*0040*/ 	.short	0x0001
        /*0042*/ 	.short	0x0008
        /*0044*/ 	.byte	0x00, 0xf5, 0x21, 0x00


	//----- nvinfo : EIATTR_KPARAM_INFO
	.align		4
.L_21:
        /*0048*/ 	.byte	0x04, 0x17
        /*004a*/ 	.short	(.L_23 - .L_22)
.L_22:
        /*004c*/ 	.word	0x00000000
        /*0050*/ 	.short	0x0000
        /*0052*/ 	.short	0x0000
        /*0054*/ 	.byte	0x00, 0xf5, 0x21, 0x00


	//----- nvinfo : EIATTR_SPARSE_MMA_MASK
	.align		4
.L_23:
        /*0058*/ 	.byte	0x03, 0x50
        /*005a*/ 	.short	0x0000


	//----- nvinfo : EIATTR_MAXREG_COUNT
	.align		4
        /*005c*/ 	.byte	0x03, 0x1b
        /*005e*/ 	.short	0x00ff


	//----- nvinfo : EIATTR_MERCURY_ISA_VERSION
	.align		4
        /*0060*/ 	.byte	0x03, 0x5f
        /*0062*/ 	.short	0x0101


	//----- nvinfo : EIATTR_INT_WARP_WIDE_INSTR_OFFSETS
	.align		4
        /*0064*/ 	.byte	0x04, 0x31
        /*0066*/ 	.short	(.L_25 - .L_24)


	//   ....[0]....
.L_24:
        /*0068*/ 	.word	0x000000f0


	//   ....[1]....
        /*006c*/ 	.word	0x000001a0


	//----- nvinfo : EIATTR_VRC_CTA_INIT_COUNT
	.align		4
.L_25:
        /*0070*/ 	.byte	0x02, 0x4a
	.zero		1
	.zero		1


	//----- nvinfo : EIATTR_EXIT_INSTR_OFFSETS
	.align		4
        /*0074*/ 	.byte	0x04, 0x1c
        /*0076*/ 	.short	(.L_27 - .L_26)


	//   ....[0]....
.L_26:
        /*0078*/ 	.word	0x00000090


	//   ....[1]....
        /*007c*/ 	.word	0x000000d0


	//   ....[2]....
        /*0080*/ 	.word	0x000001e0


	//----- nvinfo : EIATTR_CBANK_PARAM_SIZE
	.align		4
.L_27:
        /*0084*/ 	.byte	0x03, 0x19
        /*0086*/ 	.short	0x0028


	//----- nvinfo : EIATTR_PARAM_CBANK
	.align		4
        /*0088*/ 	.byte	0x04, 0x0a
        /*008a*/ 	.short	(.L_29 - .L_28)
	.align		4
.L_28:
        /*008c*/ 	.word	index@(.nv.constant0._Z14filterElementsPiS_S_S_S_)
        /*0090*/ 	.short	0x0380
        /*0092*/ 	.short	0x0028


	//----- nvinfo : EIATTR_SW_WAR
	.align		4
.L_29:
        /*0094*/ 	.byte	0x04, 0x36
        /*0096*/ 	.short	(.L_31 - .L_30)
.L_30:
        /*0098*/ 	.word	0x00000008
.L_31:


//--------------------- .nv.info._Z19addElementsToBucketPiS_S_S_S_ --------------------------
	.section	.nv.info._Z19addElementsToBucketPiS_S_S_S_,"",@"SHT_CUDA_INFO"
	.sectionflags	@""
	.align	4


	//----- nvinfo : EIATTR_CUDA_API_VERSION
	.align		4
        /*0000*/ 	.byte	0x04, 0x37
        /*0002*/ 	.short	(.L_33 - .L_32)
.L_32:
        /*0004*/ 	.word	0x00000082


	//----- nvinfo : EIATTR_KPARAM_INFO
	.align		4
.L_33:
        /*0008*/ 	.byte	0x04, 0x17
        /*000a*/ 	.short	(.L_35 - .L_34)
.L_34:
        /*000c*/ 	.word	0x00000000
        /*0010*/ 	.short	0x0004
        /*0012*/ 	.short	0x0020
        /*0014*/ 	.byte	0x00, 0xf5, 0x21, 0x00


	//----- nvinfo : EIATTR_KPARAM_INFO
	.align		4
.L_35:
        /*0018*/ 	.byte	0x04, 0x17
        /*001a*/ 	.short	(.L_37 - .L_36)
.L_36:
        /*001c*/ 	.word	0x00000000
        /*0020*/ 	.short	0x0003
        /*0022*/ 	.short	0x0018
        /*0024*/ 	.byte	0x00, 0xf5, 0x21, 0x00


	//----- nvinfo : EIATTR_KPARAM_INFO
	.align		4
.L_37:
        /*0028*/ 	.byte	0x04, 0x17
        /*002a*/ 	.short	(.L_39 - .L_38)
.L_38:
        /*002c*/ 	.word	0x00000000
        /*0030*/ 	.short	0x0002
        /*0032*/ 	.short	0x0010
        /*0034*/ 	.byte	0x00, 0xf5, 0x21, 0x00


	//----- nvinfo : EIATTR_KPARAM_INFO
	.align		4
.L_39:
        /*0038*/ 	.byte	0x04, 0x17
        /*003a*/ 	.short	(.L_41 - .L_40)
.L_40:
        /*003c*/ 	.word	0x00000000
        /*0040*/ 	.short	0x0001
        /*0042*/ 	.short	0x0008
        /*0044*/ 	.byte	0x00, 0xf5, 0x21, 0x00


	//----- nvinfo : EIATTR_KPARAM_INFO
	.align		4
.L_41:
        /*0048*/ 	.byte	0x04, 0x17
        /*004a*/ 	.short	(.L_43 - .L_42)
.L_42:
        /*004c*/ 	.word	0x00000000
        /*0050*/ 	.short	0x0000
        /*0052*/ 	.short	0x0000
        /*0054*/ 	.byte	0x00, 0xf5, 0x21, 0x00


	//----- nvinfo : EIATTR_SPARSE_MMA_MASK
	.align		4
.L_43:
        /*0058*/ 	.byte	0x03, 0x50
        /*005a*/ 	.short	0x0000


	//----- nvinfo : EIATTR_MAXREG_COUNT
	.align		4
        /*005c*/ 	.byte	0x03, 0x1b
        /*005e*/ 	.short	0x00ff


	//----- nvinfo : EIATTR_MERCURY_ISA_VERSION
	.align		4
        /*0060*/ 	.byte	0x03, 0x5f
        /*0062*/ 	.short	0x0101


	//----- nvinfo : EIATTR_VRC_CTA_INIT_COUNT
	.align		4
        /*0064*/ 	.byte	0x02, 0x4a
	.zero		1
	.zero		1


	//----- nvinfo : EIATTR_EXIT_INSTR_OFFSETS
	.align		4
        /*0068*/ 	.byte	0x04, 0x1c
        /*006a*/ 	.short	(.L_45 - .L_44)


	//   ....[0]....
.L_44:
        /*006c*/ 	.word	0x00000200


	//----- nvinfo : EIATTR_CRS_STACK_SIZE
	.align		4
.L_45:
        /*0070*/ 	.byte	0x04, 0x1e
        /*0072*/ 	.short	(.L_47 - .L_46)
.L_46:
        /*0074*/ 	.word	0x00000000


	//----- nvinfo : EIATTR_CBANK_PARAM_SIZE
	.align		4
.L_47:
        /*0078*/ 	.byte	0x03, 0x19
        /*007a*/ 	.short	0x0028


	//----- nvinfo : EIATTR_PARAM_CBANK
	.align		4
        /*007c*/ 	.byte	0x04, 0x0a
        /*007e*/ 	.short	(.L_49 - .L_48)
	.align		4
.L_48:
        /*0080*/ 	.word	index@(.nv.constant0._Z19addElementsToBucketPiS_S_S_S_)
        /*0084*/ 	.short	0x0380
        /*0086*/ 	.short	0x0028


	//----- nvinfo : EIATTR_SW_WAR
	.align		4
.L_49:
        /*0088*/ 	.byte	0x04, 0x36
        /*008a*/ 	.short	(.L_51 - .L_50)
.L_50:
        /*008c*/ 	.word	0x00000008
.L_51:


//--------------------- .nv.callgraph             --------------------------
	.section	.nv.callgraph,"",@"SHT_CUDA_CALLGRAPH"
	.align	4
	.sectionentsize	8
	.align		4
        /*0000*/ 	.word	0x00000000
	.align		4
        /*0004*/ 	.word	0xffffffff
	.align		4
        /*0008*/ 	.word	0x00000000
	.align		4
        /*000c*/ 	.word	0xfffffffe
	.align		4
        /*0010*/ 	.word	0x00000000
	.align		4
        /*0014*/ 	.word	0xfffffffd
	.align		4
        /*0018*/ 	.word	0x00000000
	.align		4
        /*001c*/ 	.word	0xfffffffc


//--------------------- .text._Z14filterElementsPiS_S_S_S_ --------------------------
	.section	.text._Z14filterElementsPiS_S_S_S_,"ax",@progbits
	.align	128
        .global         _Z14filterElementsPiS_S_S_S_
        .type           _Z14filterElementsPiS_S_S_S_,@function
        .size           _Z14filterElementsPiS_S_S_S_,(.L_x_5 - _Z14filterElementsPiS_S_S_S_)
        .other          _Z14filterElementsPiS_S_S_S_,@"STO_CUDA_ENTRY STV_DEFAULT"
_Z14filterElementsPiS_S_S_S_:
.text._Z14filterElementsPiS_S_S_S_:
[----:B------:R-:W-:Y:S01]  /*0000*/  LDC R1, c[0x0][0x37c] ;  /* 0x0000df00ff017b82 */ /* 0x000fe20000000800 */
[----:B------:R-:W0:Y:S07]  /*0010*/  S2R R7, SR_TID.X ;  /* 0x0000000000077919 */ /* 0x000e2e0000002100 */
[----:B------:R-:W0:Y:S01]  /*0020*/  LDC.64 R2, c[0x0][0x380] ;  /* 0x0000e000ff027b82 */ /* 0x000e220000000a00 */
[----:B------:R-:W1:Y:S07]  /*0030*/  LDCU.64 UR4, c[0x0][0x358] ;  /* 0x00006b00ff0477ac */ /* 0x000e6e0008000a00 */
[----:B------:R-:W1:Y:S01]  /*0040*/  LDC.64 R4, c[0x0][0x388] ;  /* 0x0000e200ff047b82 */ /* 0x000e620000000a00 */
[----:B0-----:R-:W-:Y:S01]  /*0050*/  IMAD.WIDE.U32 R2, R7, 0x4, R2 ;  /* 0x0000000407027825 */ /* 0x001fe200078e0002 */
[----:B-1----:R-:W2:Y:S04]  /*0060*/  LDG.E R5, desc[UR4][R4.64] ;  /* 0x0000000404057981 */ /* 0x002ea8000c1e1900 */
[----:B------:R-:W2:Y:S02]  /*0070*/  LDG.E R0, desc[UR4][R2.64] ;  /* 0x0000000402007981 */ /* 0x000ea4000c1e1900 */
[----:B--2---:R-:W-:-:S13]  /*0080*/  ISETP.GE.AND P0, PT, R0, R5, PT ;  /* 0x000000050000720c */ /* 0x004fda0003f06270 */
[----:B------:R-:W-:Y:S05]  /*0090*/  @!P0 EXIT ;  /* 0x000000000000894d */ /* 0x000fea0003800000 */
[----:B------:R-:W0:Y:S02]  /*00a0*/  LDC.64 R4, c[0x0][0x390] ;  /* 0x0000e400ff047b82 */ /* 0x000e240000000a00 */
[----:B0-----:R-:W2:Y:S02]  /*00b0*/  LDG.E R5, desc[UR4][R4.64] ;  /* 0x0000000404057981 */ /* 0x001ea4000c1e1900 */
[----:B--2---:R-:W-:-:S13]  /*00c0*/  ISETP.GE.AND P0, PT, R0, R5, PT ;  /* 0x000000050000720c */ /* 0x004fda0003f06270 */
[----:B------:R-:W-:Y:S05]  /*00d0*/  @P0 EXIT ;  /* 0x000000000000094d */ /* 0x000fea0003800000 */
[----:B------:R-:W0:Y:S01]  /*00e0*/  S2R R7, SR_LANEID ;  /* 0x0000000000077919 */ /* 0x000e220000000000 */
[----:B------:R-:W-:Y:S01]  /*00f0*/  VOTEU.ANY UR6, UPT, PT ;  /* 0x0000000000067886 */ /* 0x000fe200038e0100 */
[----:B------:R-:W1:Y:S01]  /*0100*/  LDC.64 R4, c[0x0][0x3a0] ;  /* 0x0000e800ff047b82 */ /* 0x000e620000000a00 */
[----:B------:R-:W0:Y:S08]  /*0110*/  FLO.U32 R0, UR6 ;  /* 0x0000000600007d00 */ /* 0x000e3000080e0000 */
[----:B------:R-:W1:Y:S01]  /*0120*/  POPC R11, UR6 ;  /* 0x00000006000b7d09 */ /* 0x000e620008000000 */
[----:B0-----:R-:W-:Y:S01]  /*0130*/  ISETP.EQ.U32.AND P0, PT, R0, R7, PT ;  /* 0x000000070000720c */ /* 0x001fe20003f02070 */
[----:B------:R-:W0:Y:S01]  /*0140*/  S2R R8, SR_LTMASK ;  /* 0x0000000000087919 */ /* 0x000e220000003900 */
[----:B------:R-:W2:Y:S11]  /*0150*/  LDC.64 R6, c[0x0][0x398] ;  /* 0x0000e600ff067b82 */ /* 0x000eb60000000a00 */
[----:B-1----:R-:W3:Y:S04]  /*0160*/  @P0 ATOMG.E.ADD.STRONG.GPU PT, R5, desc[UR4][R4.64], R11 ;  /* 0x8000000b040509a8 */ /* 0x002ee800081ef104 */
[----:B------:R-:W4:Y:S01]  /*0170*/  LDG.E R3, desc[UR4][R2.64] ;  /* 0x0000000402037981 */ /* 0x000f22000c1e1900 */
[----:B0-----:R-:W-:-:S06]  /*0180*/  LOP3.LUT R8, R8, UR6, RZ, 0xc0, !PT ;  /* 0x0000000608087c12 */ /* 0x001fcc000f8ec0ff */
[----:B------:R-:W0:Y:S01]  /*0190*/  POPC R8, R8 ;  /* 0x0000000800087309 */ /* 0x000e220000000000 */
[----:B---3--:R-:W0:Y:S02]  /*01a0*/  SHFL.IDX PT, R9, R5, R0, 0x1f ;  /* 0x00001f0005097589 */ /* 0x008e2400000e0000 */
[----:B0-----:R-:W-:-:S04]  /*01b0*/  IMAD.IADD R9, R9, 0x1, R8 ;  /* 0x0000000109097824 */ /* 0x001fc800078e0208 */
[----:B--2---:R-:W-:-:S05]  /*01c0*/  IMAD.WIDE R6, R9, 0x4, R6 ;  /* 0x0000000409067825 */ /* 0x004fca00078e0206 */
[----:B----4-:R-:W-:Y:S01]  /*01d0*/  STG.E desc[UR4][R6.64], R3 ;  /* 0x0000000306007986 */ /* 0x010fe2000c101904 */
[----:B------:R-:W-:Y:S05]  /*01e0*/  EXIT ;  /* 0x000000000000794d */ /* 0x000fea0003800000 */
.L_x_0:
[----:B------:R-:W-:-:S00]  /*01f0*/  BRA `(.L_x_0) ;  /* 0xfffffffc00fc7947 */ /* 0x000fc0000383ffff */
[----:B------:R-:W-:-:S00]  /*0200*/  NOP ;  /* 0x0000000000007918 */ /* 0x000fc00000000000 */
[----:B------:R-:W-:-:S00]  /*0210*/  NOP ;  /* 0x0000000000007918 */ /* 0x000fc00000000000 */
[----:B------:R-:W-:-:S00]  /*0220*/  NOP ;  /* 0x0000000000007918 */ /* 0x000fc00000000000 */
[----:B------:R-:W-:-:S00]  /*0230*/  NOP ;  /* 0x0000000000007918 */ /* 0x000fc00000000000 */
[----:B------:R-:W-:-:S00]  /*0240*/  NOP ;  /* 0x0000000000007918 */ /* 0x000fc00000000000 */
[----:B------:R-:W-:-:S00]  /*0250*/  NOP ;  /* 0x0000000000007918 */ /* 0x000fc00000000000 */
[----:B------:R-:W-:-:S00]  /*0260*/  NOP ;  /* 0x0000000000007918 */ /* 0x000fc00000000000 */
[----:B------:R-:W-:-:S00]  /*0270*/  NOP ;  /* 0x0000000000007918 */ /* 0x000fc00000000000 */
.L_x_5:


//--------------------- .text._Z19addElementsToBucketPiS_S_S_S_ --------------------------
	.section	.text._Z19addElementsToBucketPiS_S_S_S_,"ax",@progbits
	.align	128
        .global         _Z19addElementsToBucketPiS_S_S_S_
        .type           _Z19addElementsToBucketPiS_S_S_S_,@function
        .size           _Z19addElementsToBucketPiS_S_S_S_,(.L_x_6 - _Z19addElementsToBucketPiS_S_S_S_)
        .other          _Z19addElementsToBucketPiS_S_S_S_,@"STO_CUDA_ENTRY STV_DEFAULT"
_Z19addElementsToBucketPiS_S_S_S_:
.text._Z19addElementsToBucketPiS_S_S_S_:
[----:B------:R-:W-:Y:S08]  /*0000*/  LDC R1, c[0x0][0x37c] ;  /* 0x0000df00ff017b82 */ /* 0x000ff00000000800 */
[----:B------:R-:W0:Y:S01]  /*0010*/  LDC.64 R2, c[0x0][0x398] ;  /* 0x0000e600ff027b82 */ /* 0x000e220000000a00 */
[----:B------:R-:W0:Y:S02]  /*0020*/  LDCU.64 UR4, c[0x0][0x358] ;  /* 0x00006b00ff0477ac */ /* 0x000e240008000a00 */
[----:B0-----:R-:W2:Y:S01]  /*0030*/  LDG.E R0, desc[UR4][R2.64] ;  /* 0x0000000402007981 */ /* 0x001ea2000c1e1900 */
[----:B------:R-:W-:-:S02]  /*0040*/  CS2R R4, SRZ ;  /* 0x0000000000047805 */ /* 0x000fc4000001ff00 */
[----:B--2---:R-:W-:-:S13]  /*0050*/  ISETP.GE.AND P0, PT, R0, 0x2, PT ;  /* 0x000000020000780c */ /* 0x004fda0003f06270 */
[----:B------:R-:W-:Y:S05]  /*0060*/  @!P0 BRA `(.L_x_1) ;  /* 0x0000000000508947 */ /* 0x000fea0003800000 */
[----:B------:R-:W0:Y:S01]  /*0070*/  S2R R5, SR_TID.X ;  /* 0x0000000000057919 */ /* 0x000e220000002100 */
[----:B------:R-:W0:Y:S02]  /*0080*/  LDC.64 R2, c[0x0][0x380] ;  /* 0x0000e000ff027b82 */ /* 0x000e240000000a00 */
[----:B0-----:R-:W-:-:S06]  /*0090*/  IMAD.WIDE.U32 R2, R5, 0x4, R2 ;  /* 0x0000000405027825 */ /* 0x001fcc00078e0002 */
[----:B------:R-:W0:Y:S01]  /*00a0*/  LDC.64 R4, c[0x0][0x388] ;  /* 0x0000e200ff047b82 */ /* 0x000e220000000a00 */
[----:B------:R1:W5:Y:S01]  /*00b0*/  LDG.E R6, desc[UR4][R2.64] ;  /* 0x0000000402067981 */ /* 0x000362000c1e1900 */
[----:B------:R-:W-:Y:S01]  /*00c0*/  BSSY.RECONVERGENT B0, `(.L_x_2) ;  /* 0x000000c000007945 */ /* 0x000fe20003800200 */
[----:B------:R-:W-:Y:S02]  /*00d0*/  IMAD.MOV.U32 R7, RZ, RZ, RZ ;  /* 0x000000ffff077224 */ /* 0x000fe400078e00ff */
[----:B------:R-:W-:-:S07]  /*00e0*/  IMAD.MOV.U32 R8, RZ, RZ, R0 ;  /* 0x000000ffff087224 */ /* 0x000fce00078e0000 */
.L_x_3:
[----:B------:R-:W-:-:S05]  /*00f0*/  LEA.HI R9, R0, R7, RZ, 0x1f ;  /* 0x0000000700097211 */ /* 0x000fca00078ff8ff */
[----:B01----:R-:W-:-:S06]  /*0100*/  IMAD.WIDE.U32 R2, R9, 0x4, R4 ;  /* 0x0000000409027825 */ /* 0x003fcc00078e0004 */
[----:B------:R-:W2:Y:S02]  /*0110*/  LDG.E R3, desc[UR4][R2.64] ;  /* 0x0000000402037981 */ /* 0x000ea4000c1e1900 */
[----:B--2--5:R-:W-:-:S04]  /*0120*/  ISETP.GT.AND P0, PT, R3, R6, PT ;  /* 0x000000060300720c */ /* 0x024fc80003f04270 */
[----:B------:R-:W-:Y:S02]  /*0130*/  SEL R8, R9, R8, P0 ;  /* 0x0000000809087207 */ /* 0x000fe40000000000 */
[----:B------:R-:W-:-:S05]  /*0140*/  SEL R7, R7, R9, P0 ;  /* 0x0000000907077207 */ /* 0x000fca0000000000 */
[----:B------:R-:W-:-:S05]  /*0150*/  IMAD.IADD R0, R8, 0x1, -R7 ;  /* 0x0000000108007824 */ /* 0x000fca00078e0a07 */
[----:B------:R-:W-:-:S13]  /*0160*/  ISETP.GT.AND P0, PT, R0, 0x1, PT ;  /* 0x000000010000780c */ /* 0x000fda0003f04270 */
[----:B------:R-:W-:Y:S05]  /*0170*/  @P0 BRA `(.L_x_3) ;  /* 0xfffffffc00dc0947 */ /* 0x000fea000383ffff */
[----:B------:R-:W-:Y:S05]  /*0180*/  BSYNC.RECONVERGENT B0 ;  /* 0x0000000000007941 */ /* 0x000fea0003800200 */
.L_x_2:
[----:B------:R-:W-:Y:S02]  /*0190*/  IMAD.MOV.U32 R4, RZ, RZ, R7 ;  /* 0x000000ffff047224 */ /* 0x000fe400078e0007 */
[----:B------:R-:W-:-:S07]  /*01a0*/  IMAD.MOV.U32 R5, RZ, RZ, RZ ;  /* 0x000000ffff057224 */ /* 0x000fce00078e00ff */
.L_x_1:
[----:B------:R-:W0:Y:S02]  /*01b0*/  LDCU.64 UR6, c[0x0][0x390] ;  /* 0x00007200ff0677ac */ /* 0x000e240008000a00 */
[----:B0-----:R-:W-:-:S04]  /*01c0*/  LEA R2, P0, R4, UR6, 0x2 ;  /* 0x0000000604027c11 */ /* 0x001fc8000f8010ff */
[----:B------:R-:W-:Y:S01]  /*01d0*/  LEA.HI.X R3, R4, UR7, R5, 0x2, P0 ;  /* 0x0000000704037c11 */ /* 0x000fe200080f1405 */
[----:B------:R-:W-:-:S05]  /*01e0*/  IMAD.MOV.U32 R5, RZ, RZ, 0x1 ;  /* 0x00000001ff057424 */ /* 0x000fca00078e00ff */
[----:B------:R-:W-:Y:S01]  /*01f0*/  REDG.E.ADD.STRONG.GPU desc[UR4][R2.64], R5 ;  /* 0x000000050200798e */ /* 0x000fe2000c12e104 */
[----:B------:R-:W-:Y:S05]  /*0200*/  EXIT ;  /* 0x000000000000794d */ /* 0x000fea0003800000 */
.L_x_4:
        /* <DEDUP_REMOVED lines=15> */
.L_x_6:


//--------------------- .nv.shared.reserved.0     --------------------------
	.section	.nv.shared.reserved.0,"aw",@nobits
	.weak		__nv_reservedSMEM_offset_0_alias
	.size		__nv_reservedSMEM_offset_0_alias, 0, 64
	.other		__nv_reservedSMEM_offset_0_alias,@"STO_CUDA_RESERVED_SHARED STV_DEFAULT"
__nv_reservedSMEM_offset_0_alias:
	.zero		0
	.zero		64


//--------------------- .nv.constant0._Z14filterElementsPiS_S_S_S_ --------------------------
	.section	.nv.constant0._Z14filterElementsPiS_S_S_S_,"a",@progbits
	.sectionflags	@""
	.align	4
.nv.constant0._Z14filterElementsPiS_S_S_S_:
	.zero		936


//--------------------- .nv.constant0._Z19addElementsToBucketPiS_S_S_S_ --------------------------
	.section	.nv.constant0._Z19addElementsToBucketPiS_S_S_S_,"a",@progbits
	.sectionflags	@""
	.align	4
.nv.constant0._Z19addElementsToBucketPiS_S_S_S_:
	.zero		936


//--------------------- SYMBOLS --------------------------

	.type		.nv.reservedSmem.offset0,@object
	.size		.nv.reservedSmem.offset0,0x4
